//
// Generated by NVIDIA NVVM Compiler
//
// Compiler Build ID: CL-36424714
// Cuda compilation tools, release 13.0, V13.0.88
// Based on NVVM 20.0.0
//

.version 9.0
.target sm_100
.address_size 64

	// .globl	_Z6addTenPfi

.visible .entry _Z6addTenPfi(
	.param .u64 .ptr .align 1 _Z6addTenPfi_param_0,
	.param .u32 _Z6addTenPfi_param_1
)
{
	.reg .pred 	%p<2>;
	.reg .b32 	%r<18>;
	.reg .b32 	%f<3>;
	.reg .b64 	%rd<5>;

	ld.param.u64 	%rd1, [_Z6addTenPfi_param_0];
	ld.param.u32 	%r2, [_Z6addTenPfi_param_1];
	mov.u32 	%r3, %ntid.x;
	mov.u32 	%r4, %ntid.y;
	mov.u32 	%r5, %ntid.z;
	mov.u32 	%r6, %tid.x;
	mov.u32 	%r7, %tid.y;
	mov.u32 	%r8, %tid.z;
	mov.u32 	%r9, %ctaid.x;
	mov.u32 	%r10, %nctaid.x;
	mov.u32 	%r11, %ctaid.y;
	mov.u32 	%r12, %nctaid.y;
	mov.u32 	%r13, %ctaid.z;
	mad.lo.s32 	%r14, %r13, %r12, %r11;
	mad.lo.s32 	%r15, %r14, %r10, %r9;
	mad.lo.s32 	%r16, %r15, %r5, %r8;
	mad.lo.s32 	%r17, %r16, %r4, %r7;
	mad.lo.s32 	%r1, %r17, %r3, %r6;
	setp.ge.s32 	%p1, %r1, %r2;
	@%p1 bra 	$L__BB0_2;
	cvta.to.global.u64 	%rd2, %rd1;
	mul.wide.s32 	%rd3, %r1, 4;
	add.s64 	%rd4, %rd2, %rd3;
	ld.global.f32 	%f1, [%rd4];
	add.f32 	%f2, %f1, 0f41200000;
	st.global.f32 	[%rd4], %f2;
$L__BB0_2:
	ret;

}


// ===== COMPILED SASS (sm_100) =====

	.target	sm_100

	.elftype	@"ET_EXEC"


//--------------------- .note.nv.tkinfo           --------------------------
	.section	.note.nv.tkinfo,"",@"SHT_NOTE"
	.sectionflags	@"SHF_NOTE_NV_TKINFO"
	.tkinfo
        /*0018*/ 	.word	0x00000002
        /*0030*/ 	.string	""
        /*0030*/ 	.string	"ptxas"
        /*0030*/ 	.string	"Cuda compilation tools, release 13.0, V13.0.88"
        /*0030*/ 	.string	"Build cuda_13.0.r13.0/compiler.36424714_0"
        /*0030*/ 	.string	"-arch sm_100 -m 64 "



//--------------------- .note.nv.cuinfo           --------------------------
	.section	.note.nv.cuinfo,"",@"SHT_NOTE"
	.sectionflags	@"SHF_NOTE_NV_CUINFO"
        /*0018*/ 	.short	0x0002
        /*001a*/ 	.short	0x0064
        /*001c*/ 	.short	0x0082
	.zero		2


//--------------------- .nv.info                  --------------------------
	.section	.nv.info,"",@"SHT_CUDA_INFO"
	.align	4


	//----- nvinfo : EIATTR_REGCOUNT
	.align		4
        /*0000*/ 	.byte	0x04, 0x2f
        /*0002*/ 	.short	(.L_1 - .L_0)
	.align		4
.L_0:
        /*0004*/ 	.word	index@(_Z6addTenPfi)
        /*0008*/ 	.word	0x0000000e


	//----- nvinfo : EIATTR_FRAME_SIZE
	.align		4
.L_1:
        /*000c*/ 	.byte	0x04, 0x11
        /*000e*/ 	.short	(.L_3 - .L_2)
	.align		4
.L_2:
        /*0010*/ 	.word	index@(_Z6addTenPfi)
        /*0014*/ 	.word	0x00000000


	//----- nvinfo : EIATTR_MIN_STACK_SIZE
	.align		4
.L_3:
        /*0018*/ 	.byte	0x04, 0x12
        /*001a*/ 	.short	(.L_5 - .L_4)
	.align		4
.L_4:
        /*001c*/ 	.word	index@(_Z6addTenPfi)
        /*0020*/ 	.word	0x00000000
.L_5:


//--------------------- .nv.compat                --------------------------
	.section	.nv.compat,"",@"SHT_CUDA_COMPAT_INFO"
	.align	4
        /*0000*/ 	.byte	0x02, 0x09, 0x00, 0x00, 0x02, 0x02, 0x01, 0x00, 0x02, 0x05, 0x05, 0x00, 0x03, 0x07, 0x01, 0x01
        /*0010*/ 	.byte	0x02, 0x03, 0x00, 0x00, 0x02, 0x06, 0x01, 0x00, 0x04, 0x0b, 0x08, 0x00, 0x09, 0x00, 0x00, 0x00
        /*0020*/ 	.byte	0x00, 0x00, 0x00, 0x00


//--------------------- .nv.info._Z6addTenPfi     --------------------------
	.section	.nv.info._Z6addTenPfi,"",@"SHT_CUDA_INFO"
	.sectionflags	@""
	.align	4


	//----- nvinfo : EIATTR_CUDA_API_VERSION
	.align		4
        /*0000*/ 	.byte	0x04, 0x37
        /*0002*/ 	.short	(.L_7 - .L_6)
.L_6:
        /*0004*/ 	.word	0x00000082


	//----- nvinfo : EIATTR_KPARAM_INFO
	.align		4
.L_7:
        /*0008*/ 	.byte	0x04, 0x17
        /*000a*/ 	.short	(.L_9 - .L_8)
.L_8:
        /*000c*/ 	.word	0x00000000
        /*0010*/ 	.short	0x0001
        /*0012*/ 	.short	0x0008
        /*0014*/ 	.byte	0x00, 0xf0, 0x11, 0x00


	//----- nvinfo : EIATTR_KPARAM_INFO
	.align		4
.L_9:
        /*0018*/ 	.byte	0x04, 0x17
        /*001a*/ 	.short	(.L_11 - .L_10)
.L_10:
        /*001c*/ 	.word	0x00000000
        /*0020*/ 	.short	0x0000
        /*0022*/ 	.short	0x0000
        /*0024*/ 	.byte	0x00, 0xf5, 0x21, 0x00


	//----- nvinfo : EIATTR_SPARSE_MMA_MASK
	.align		4
.L_11:
        /*0028*/ 	.byte	0x03, 0x50
        /*002a*/ 	.short	0x0000


	//----- nvinfo : EIATTR_MAXREG_COUNT
	.align		4
        /*002c*/ 	.byte	0x03, 0x1b
        /*002e*/ 	.short	0x00ff


	//----- nvinfo : EIATTR_MERCURY_ISA_VERSION
	.align		4
        /*0030*/ 	.byte	0x03, 0x5f
        /*0032*/ 	.short	0x0101


	//----- nvinfo : EIATTR_VRC_CTA_INIT_COUNT
	.align		4
        /*0034*/ 	.byte	0x02, 0x4a
	.zero		1
	.zero		1


	//----- nvinfo : EIATTR_EXIT_INSTR_OFFSETS
	.align		4
        /*0038*/ 	.byte	0x04, 0x1c
        /*003a*/ 	.short	(.L_13 - .L_12)


	//   ....[0]....
.L_12:
        /*003c*/ 	.word	0x00000130


	//   ....[1]....
        /*0040*/ 	.word	0x000001a0


	//----- nvinfo : EIATTR_CBANK_PARAM_SIZE
	.align		4
.L_13:
        /*0044*/ 	.byte	0x03, 0x19
        /*0046*/ 	.short	0x000c


	//----- nvinfo : EIATTR_PARAM_CBANK
	.align		4
        /*0048*/ 	.byte	0x04, 0x0a
        /*004a*/ 	.short	(.L_15 - .L_14)
	.align		4
.L_14:
        /*004c*/ 	.word	index@(.nv.constant0._Z6addTenPfi)
        /*0050*/ 	.short	0x0380
        /*0052*/ 	.short	0x000c


	//----- nvinfo : EIATTR_SW_WAR
	.align		4
.L_15:
        /*0054*/ 	.byte	0x04, 0x36
        /*0056*/ 	.short	(.L_17 - .L_16)
.L_16:
        /*0058*/ 	.word	0x00000008
.L_17:


//--------------------- .nv.callgraph             --------------------------
	.section	.nv.callgraph,"",@"SHT_CUDA_CALLGRAPH"
	.align	4
	.sectionentsize	8
	.align		4
        /*0000*/ 	.word	0x00000000
	.align		4
        /*0004*/ 	.word	0xffffffff
	.align		4
        /*0008*/ 	.word	0x00000000
	.align		4
        /*000c*/ 	.word	0xfffffffe
	.align		4
        /*0010*/ 	.word	0x00000000
	.align		4
        /*0014*/ 	.word	0xfffffffd
	.align		4
        /*0018*/ 	.word	0x00000000
	.align		4
        /*001c*/ 	.word	0xfffffffc


//--------------------- .text._Z6addTenPfi        --------------------------
	.section	.text._Z6addTenPfi,"ax",@progbits
	.align	128
        .global         _Z6addTenPfi
        .type           _Z6addTenPfi,@function
        .size           _Z6addTenPfi,(.L_x_1 - _Z6addTenPfi)
        .other          _Z6addTenPfi,@"STO_CUDA_ENTRY STV_DEFAULT"
_Z6addTenPfi:
.text._Z6addTenPfi:
[----:B------:R-:W-:Y:S01]  /*0000*/  LDC R1, c[0x0][0x37c] ;  /* 0x0000df00ff017b82 */ /* 0x000fe20000000800 */
[----:B------:R-:W0:Y:S01]  /*0010*/  S2R R0, SR_CTAID.Y ;  /* 0x0000000000007919 */ /* 0x000e220000002600 */
[----:B------:R-:W1:Y:S06]  /*0020*/  LDCU UR4, c[0x0][0x360] ;  /* 0x00006c00ff0477ac */ /* 0x000e6c0008000800 */
[----:B------:R-:W2:Y:S01]  /*0030*/  S2UR UR7, SR_CTAID.X ;  /* 0x00000000000779c3 */ /* 0x000ea20000002500 */
[----:B------:R-:W0:Y:S01]  /*0040*/  S2R R2, SR_CTAID.Z ;  /* 0x0000000000027919 */ /* 0x000e220000002700 */
[----:B------:R-:W3:Y:S01]  /*0050*/  LDCU UR5, c[0x0][0x364] ;  /* 0x00006c80ff0577ac */ /* 0x000ee20008000800 */
[----:B------:R-:W4:Y:S01]  /*0060*/  S2R R7, SR_TID.Z ;  /* 0x0000000000077919 */ /* 0x000f220000002300 */
[----:B------:R-:W4:Y:S04]  /*0070*/  LDCU UR6, c[0x0][0x368] ;  /* 0x00006d00ff0677ac */ /* 0x000f280008000800 */
[----:B------:R-:W2:Y:S01]  /*0080*/  LDC R9, c[0x0][0x370] ;  /* 0x0000dc00ff097b82 */ /* 0x000ea20000000800 */
[----:B------:R-:W3:Y:S01]  /*0090*/  S2R R3, SR_TID.Y ;  /* 0x0000000000037919 */ /* 0x000ee20000002200 */
[----:B------:R-:W5:Y:S01]  /*00a0*/  LDCU UR8, c[0x0][0x388] ;  /* 0x00007100ff0877ac */ /* 0x000f620008000800 */
[----:B------:R-:W1:Y:S05]  /*00b0*/  S2R R5, SR_TID.X ;  /* 0x0000000000057919 */ /* 0x000e6a0000002100 */
[----:B------:R-:W0:Y:S02]  /*00c0*/  LDC R11, c[0x0][0x374] ;  /* 0x0000dd00ff0b7b82 */ /* 0x000e240000000800 */
[----:B0-----:R-:W-:-:S04]  /*00d0*/  IMAD R0, R11, R2, R0 ;  /* 0x000000020b007224 */ /* 0x001fc800078e0200 */
[----:B--2---:R-:W-:-:S04]  /*00e0*/  IMAD R0, R0, R9, UR7 ;  /* 0x0000000700007e24 */ /* 0x004fc8000f8e0209 */
[----:B----4-:R-:W-:-:S04]  /*00f0*/  IMAD R0, R0, UR6, R7 ;  /* 0x0000000600007c24 */ /* 0x010fc8000f8e0207 */
[----:B---3--:R-:W-:-:S04]  /*0100*/  IMAD R0, R0, UR5, R3 ;  /* 0x0000000500007c24 */ /* 0x008fc8000f8e0203 */
[----:B-1----:R-:W-:-:S05]  /*0110*/  IMAD R5, R0, UR4, R5 ;  /* 0x0000000400057c24 */ /* 0x002fca000f8e0205 */
[----:B-----5:R-:W-:-:S13]  /*0120*/  ISETP.GE.AND P0, PT, R5, UR8, PT ;  /* 0x0000000805007c0c */ /* 0x020fda000bf06270 */
[----:B------:R-:W-:Y:S05]  /*0130*/  @P0 EXIT ;  /* 0x000000000000094d */ /* 0x000fea0003800000 */
[----:B------:R-:W0:Y:S01]  /*0140*/  LDC.64 R2, c[0x0][0x380] ;  /* 0x0000e000ff027b82 */ /* 0x000e220000000a00 */
[----:B------:R-:W1:Y:S01]  /*0150*/  LDCU.64 UR4, c[0x0][0x358] ;  /* 0x00006b00ff0477ac */ /* 0x000e620008000a00 */
[----:B0-----:R-:W-:-:S05]  /*0160*/  IMAD.WIDE R2, R5, 0x4, R2 ;  /* 0x0000000405027825 */ /* 0x001fca00078e0202 */
[----:B-1----:R-:W2:Y:S02]  /*0170*/  LDG.E R0, desc[UR4][R2.64] ;  /* 0x0000000402007981 */ /* 0x002ea4000c1e1900 */
[----:B--2---:R-:W-:-:S05]  /*0180*/  FADD R5, R0, 10 ;  /* 0x4120000000057421 */ /* 0x004fca0000000000 */
[----:B------:R-:W-:Y:S01]  /*0190*/  STG.E desc[UR4][R2.64], R5 ;  /* 0x0000000502007986 */ /* 0x000fe2000c101904 */
[----:B------:R-:W-:Y:S05]  /*01a0*/  EXIT ;  /* 0x000000000000794d */ /* 0x000fea0003800000 */
.L_x_0:
[----:B------:R-:W-:-:S00]  /*01b0*/  BRA `(.L_x_0) ;  /* 0xfffffffc00fc7947 */ /* 0x000fc0000383ffff */
[----:B------:R-:W-:-:S00]  /*01c0*/  NOP ;  /* 0x0000000000007918 */ /* 0x000fc00000000000 */
        /* <DEDUP_REMOVED lines=11> */
.L_x_1:


//--------------------- .nv.shared.reserved.0     --------------------------
	.section	.nv.shared.reserved.0,"aw",@nobits
	.weak		__nv_reservedSMEM_offset_0_alias
	.size		__nv_reservedSMEM_offset_0_alias, 0, 64
	.other		__nv_reservedSMEM_offset_0_alias,@"STO_CUDA_RESERVED_SHARED STV_DEFAULT"
__nv_reservedSMEM_offset_0_alias:
	.zero		0
	.zero		64


//--------------------- .nv.constant0._Z6addTenPfi --------------------------
	.section	.nv.constant0._Z6addTenPfi,"a",@progbits
	.sectionflags	@""
	.align	4
.nv.constant0._Z6addTenPfi:
	.zero		908


//--------------------- SYMBOLS --------------------------

	.type		.nv.reservedSmem.offset0,@object
	.size		.nv.reservedSmem.offset0,0x4
